//
// Generated by NVIDIA NVVM Compiler
//
// Compiler Build ID: CL-36424714
// Cuda compilation tools, release 13.0, V13.0.88
// Based on NVVM 20.0.0
//

.version 9.0
.target sm_100
.address_size 64

	// .globl	_Z16log2series_GPUv1mmPf

.visible .entry _Z16log2series_GPUv1mmPf(
	.param .u64 _Z16log2series_GPUv1mmPf_param_0,
	.param .u64 _Z16log2series_GPUv1mmPf_param_1,
	.param .u64 .ptr .align 1 _Z16log2series_GPUv1mmPf_param_2
)
{


	ret;

}
	// .globl	_Z16log2series_GPUv2mPf
.visible .entry _Z16log2series_GPUv2mPf(
	.param .u64 _Z16log2series_GPUv2mPf_param_0,
	.param .u64 .ptr .align 1 _Z16log2series_GPUv2mPf_param_1
)
{


	ret;

}
	// .globl	_Z16log2series_GPUv3mPf
.visible .entry _Z16log2series_GPUv3mPf(
	.param .u64 _Z16log2series_GPUv3mPf_param_0,
	.param .u64 .ptr .align 1 _Z16log2series_GPUv3mPf_param_1
)
{


	ret;

}


// ===== COMPILED SASS (sm_100) =====

	.target	sm_100

	.elftype	@"ET_EXEC"


//--------------------- .note.nv.tkinfo           --------------------------
	.section	.note.nv.tkinfo,"",@"SHT_NOTE"
	.sectionflags	@"SHF_NOTE_NV_TKINFO"
	.tkinfo
        /*0018*/ 	.word	0x00000002
        /*0030*/ 	.string	""
        /*0030*/ 	.string	"ptxas"
        /*0030*/ 	.string	"Cuda compilation tools, release 13.0, V13.0.88"
        /*0030*/ 	.string	"Build cuda_13.0.r13.0/compiler.36424714_0"
        /*0030*/ 	.string	"-arch sm_100 -m 64 "



//--------------------- .note.nv.cuinfo           --------------------------
	.section	.note.nv.cuinfo,"",@"SHT_NOTE"
	.sectionflags	@"SHF_NOTE_NV_CUINFO"
        /*0018*/ 	.short	0x0002
        /*001a*/ 	.short	0x0064
        /*001c*/ 	.short	0x0082
	.zero		2


//--------------------- .nv.info                  --------------------------
	.section	.nv.info,"",@"SHT_CUDA_INFO"
	.align	4


	//----- nvinfo : EIATTR_REGCOUNT
	.align		4
        /*0000*/ 	.byte	0x04, 0x2f
        /*0002*/ 	.short	(.L_1 - .L_0)
	.align		4
.L_0:
        /*0004*/ 	.word	index@(_Z16log2series_GPUv1mmPf)
        /*0008*/ 	.word	0x00000004


	//----- nvinfo : EIATTR_FRAME_SIZE
	.align		4
.L_1:
        /*000c*/ 	.byte	0x04, 0x11
        /*000e*/ 	.short	(.L_3 - .L_2)
	.align		4
.L_2:
        /*0010*/ 	.word	index@(_Z16log2series_GPUv1mmPf)
        /*0014*/ 	.word	0x00000000


	//----- nvinfo : EIATTR_REGCOUNT
	.align		4
.L_3:
        /*0018*/ 	.byte	0x04, 0x2f
        /*001a*/ 	.short	(.L_5 - .L_4)
	.align		4
.L_4:
        /*001c*/ 	.word	index@(_Z16log2series_GPUv2mPf)
        /*0020*/ 	.word	0x00000004


	//----- nvinfo : EIATTR_FRAME_SIZE
	.align		4
.L_5:
        /*0024*/ 	.byte	0x04, 0x11
        /*0026*/ 	.short	(.L_7 - .L_6)
	.align		4
.L_6:
        /*0028*/ 	.word	index@(_Z16log2series_GPUv2mPf)
        /*002c*/ 	.word	0x00000000


	//----- nvinfo : EIATTR_REGCOUNT
	.align		4
.L_7:
        /*0030*/ 	.byte	0x04, 0x2f
        /*0032*/ 	.short	(.L_9 - .L_8)
	.align		4
.L_8:
        /*0034*/ 	.word	index@(_Z16log2series_GPUv3mPf)
        /*0038*/ 	.word	0x00000004


	//----- nvinfo : EIATTR_FRAME_SIZE
	.align		4
.L_9:
        /*003c*/ 	.byte	0x04, 0x11
        /*003e*/ 	.short	(.L_11 - .L_10)
	.align		4
.L_10:
        /*0040*/ 	.word	index@(_Z16log2series_GPUv3mPf)
        /*0044*/ 	.word	0x00000000


	//----- nvinfo : EIATTR_MIN_STACK_SIZE
	.align		4
.L_11:
        /*0048*/ 	.byte	0x04, 0x12
        /*004a*/ 	.short	(.L_13 - .L_12)
	.align		4
.L_12:
        /*004c*/ 	.word	index@(_Z16log2series_GPUv3mPf)
        /*0050*/ 	.word	0x00000000


	//----- nvinfo : EIATTR_MIN_STACK_SIZE
	.align		4
.L_13:
        /*0054*/ 	.byte	0x04, 0x12
        /*0056*/ 	.short	(.L_15 - .L_14)
	.align		4
.L_14:
        /*0058*/ 	.word	index@(_Z16log2series_GPUv2mPf)
        /*005c*/ 	.word	0x00000000


	//----- nvinfo : EIATTR_MIN_STACK_SIZE
	.align		4
.L_15:
        /*0060*/ 	.byte	0x04, 0x12
        /*0062*/ 	.short	(.L_17 - .L_16)
	.align		4
.L_16:
        /*0064*/ 	.word	index@(_Z16log2series_GPUv1mmPf)
        /*0068*/ 	.word	0x00000000
.L_17:


//--------------------- .nv.compat                --------------------------
	.section	.nv.compat,"",@"SHT_CUDA_COMPAT_INFO"
	.align	4
        /*0000*/ 	.byte	0x02, 0x09, 0x00, 0x00, 0x02, 0x02, 0x01, 0x00, 0x02, 0x05, 0x05, 0x00, 0x03, 0x07, 0x01, 0x01
        /*0010*/ 	.byte	0x02, 0x03, 0x00, 0x00, 0x02, 0x06, 0x01, 0x00, 0x04, 0x0b, 0x08, 0x00, 0x09, 0x00, 0x00, 0x00
        /*0020*/ 	.byte	0x00, 0x00, 0x00, 0x00


//--------------------- .nv.info._Z16log2series_GPUv3mPf --------------------------
	.section	.nv.info._Z16log2series_GPUv3mPf,"",@"SHT_CUDA_INFO"
	.sectionflags	@""
	.align	4


	//----- nvinfo : EIATTR_CUDA_API_VERSION
	.align		4
        /*0000*/ 	.byte	0x04, 0x37
        /*0002*/ 	.short	(.L_19 - .L_18)
.L_18:
        /*0004*/ 	.word	0x00000082


	//----- nvinfo : EIATTR_KPARAM_INFO
	.align		4
.L_19:
        /*0008*/ 	.byte	0x04, 0x17
        /*000a*/ 	.short	(.L_21 - .L_20)
.L_20:
        /*000c*/ 	.word	0x00000000
        /*0010*/ 	.short	0x0001
        /*0012*/ 	.short	0x0008
        /*0014*/ 	.byte	0x00, 0xf5, 0x21, 0x00


	//----- nvinfo : EIATTR_KPARAM_INFO
	.align		4
.L_21:
        /*0018*/ 	.byte	0x04, 0x17
        /*001a*/ 	.short	(.L_23 - .L_22)
.L_22:
        /*001c*/ 	.word	0x00000000
        /*0020*/ 	.short	0x0000
        /*0022*/ 	.short	0x0000
        /*0024*/ 	.byte	0x00, 0xf0, 0x21, 0x00


	//----- nvinfo : EIATTR_SPARSE_MMA_MASK
	.align		4
.L_23:
        /*0028*/ 	.byte	0x03, 0x50
        /*002a*/ 	.short	0x0000


	//----- nvinfo : EIATTR_MAXREG_COUNT
	.align		4
        /*002c*/ 	.byte	0x03, 0x1b
        /*002e*/ 	.short	0x00ff


	//----- nvinfo : EIATTR_MERCURY_ISA_VERSION
	.align		4
        /*0030*/ 	.byte	0x03, 0x5f
        /*0032*/ 	.short	0x0101


	//----- nvinfo : EIATTR_VRC_CTA_INIT_COUNT
	.align		4
        /*0034*/ 	.byte	0x02, 0x4a
	.zero		1
	.zero		1


	//----- nvinfo : EIATTR_EXIT_INSTR_OFFSETS
	.align		4
        /*0038*/ 	.byte	0x04, 0x1c
        /*003a*/ 	.short	(.L_25 - .L_24)


	//   ....[0]....
.L_24:
        /*003c*/ 	.word	0x00000010


	//----- nvinfo : EIATTR_CBANK_PARAM_SIZE
	.align		4
.L_25:
        /*0040*/ 	.byte	0x03, 0x19
        /*0042*/ 	.short	0x0010


	//----- nvinfo : EIATTR_PARAM_CBANK
	.align		4
        /*0044*/ 	.byte	0x04, 0x0a
        /*0046*/ 	.short	(.L_27 - .L_26)
	.align		4
.L_26:
        /*0048*/ 	.word	index@(.nv.constant0._Z16log2series_GPUv3mPf)
        /*004c*/ 	.short	0x0380
        /*004e*/ 	.short	0x0010


	//----- nvinfo : EIATTR_SW_WAR
	.align		4
.L_27:
        /*0050*/ 	.byte	0x04, 0x36
        /*0052*/ 	.short	(.L_29 - .L_28)
.L_28:
        /*0054*/ 	.word	0x00000008
.L_29:


//--------------------- .nv.info._Z16log2series_GPUv2mPf --------------------------
	.section	.nv.info._Z16log2series_GPUv2mPf,"",@"SHT_CUDA_INFO"
	.sectionflags	@""
	.align	4


	//----- nvinfo : EIATTR_CUDA_API_VERSION
	.align		4
        /*0000*/ 	.byte	0x04, 0x37
        /*0002*/ 	.short	(.L_31 - .L_30)
.L_30:
        /*0004*/ 	.word	0x00000082


	//----- nvinfo : EIATTR_KPARAM_INFO
	.align		4
.L_31:
        /*0008*/ 	.byte	0x04, 0x17
        /*000a*/ 	.short	(.L_33 - .L_32)
.L_32:
        /*000c*/ 	.word	0x00000000
        /*0010*/ 	.short	0x0001
        /*0012*/ 	.short	0x0008
        /*0014*/ 	.byte	0x00, 0xf5, 0x21, 0x00


	//----- nvinfo : EIATTR_KPARAM_INFO
	.align		4
.L_33:
        /*0018*/ 	.byte	0x04, 0x17
        /*001a*/ 	.short	(.L_35 - .L_34)
.L_34:
        /*001c*/ 	.word	0x00000000
        /*0020*/ 	.short	0x0000
        /*0022*/ 	.short	0x0000
        /*0024*/ 	.byte	0x00, 0xf0, 0x21, 0x00


	//----- nvinfo : EIATTR_SPARSE_MMA_MASK
	.align		4
.L_35:
        /*0028*/ 	.byte	0x03, 0x50
        /*002a*/ 	.short	0x0000


	//----- nvinfo : EIATTR_MAXREG_COUNT
	.align		4
        /*002c*/ 	.byte	0x03, 0x1b
        /*002e*/ 	.short	0x00ff


	//----- nvinfo : EIATTR_MERCURY_ISA_VERSION
	.align		4
        /*0030*/ 	.byte	0x03, 0x5f
        /*0032*/ 	.short	0x0101


	//----- nvinfo : EIATTR_VRC_CTA_INIT_COUNT
	.align		4
        /*0034*/ 	.byte	0x02, 0x4a
	.zero		1
	.zero		1


	//----- nvinfo : EIATTR_EXIT_INSTR_OFFSETS
	.align		4
        /*0038*/ 	.byte	0x04, 0x1c
        /*003a*/ 	.short	(.L_37 - .L_36)


	//   ....[0]....
.L_36:
        /*003c*/ 	.word	0x00000010


	//----- nvinfo : EIATTR_CBANK_PARAM_SIZE
	.align		4
.L_37:
        /*0040*/ 	.byte	0x03, 0x19
        /*0042*/ 	.short	0x0010


	//----- nvinfo : EIATTR_PARAM_CBANK
	.align		4
        /*0044*/ 	.byte	0x04, 0x0a
        /*0046*/ 	.short	(.L_39 - .L_38)
	.align		4
.L_38:
        /*0048*/ 	.word	index@(.nv.constant0._Z16log2series_GPUv2mPf)
        /*004c*/ 	.short	0x0380
        /*004e*/ 	.short	0x0010


	//----- nvinfo : EIATTR_SW_WAR
	.align		4
.L_39:
        /*0050*/ 	.byte	0x04, 0x36
        /*0052*/ 	.short	(.L_41 - .L_40)
.L_40:
        /*0054*/ 	.word	0x00000008
.L_41:


//--------------------- .nv.info._Z16log2series_GPUv1mmPf --------------------------
	.section	.nv.info._Z16log2series_GPUv1mmPf,"",@"SHT_CUDA_INFO"
	.sectionflags	@""
	.align	4


	//----- nvinfo : EIATTR_CUDA_API_VERSION
	.align		4
        /*0000*/ 	.byte	0x04, 0x37
        /*0002*/ 	.short	(.L_43 - .L_42)
.L_42:
        /*0004*/ 	.word	0x00000082


	//----- nvinfo : EIATTR_KPARAM_INFO
	.align		4
.L_43:
        /*0008*/ 	.byte	0x04, 0x17
        /*000a*/ 	.short	(.L_45 - .L_44)
.L_44:
        /*000c*/ 	.word	0x00000000
        /*0010*/ 	.short	0x0002
        /*0012*/ 	.short	0x0010
        /*0014*/ 	.byte	0x00, 0xf5, 0x21, 0x00


	//----- nvinfo : EIATTR_KPARAM_INFO
	.align		4
.L_45:
        /*0018*/ 	.byte	0x04, 0x17
        /*001a*/ 	.short	(.L_47 - .L_46)
.L_46:
        /*001c*/ 	.word	0x00000000
        /*0020*/ 	.short	0x0001
        /*0022*/ 	.short	0x0008
        /*0024*/ 	.byte	0x00, 0xf0, 0x21, 0x00


	//----- nvinfo : EIATTR_KPARAM_INFO
	.align		4
.L_47:
        /*0028*/ 	.byte	0x04, 0x17
        /*002a*/ 	.short	(.L_49 - .L_48)
.L_48:
        /*002c*/ 	.word	0x00000000
        /*0030*/ 	.short	0x0000
        /*0032*/ 	.short	0x0000
        /*0034*/ 	.byte	0x00, 0xf0, 0x21, 0x00


	//----- nvinfo : EIATTR_SPARSE_MMA_MASK
	.align		4
.L_49:
        /*0038*/ 	.byte	0x03, 0x50
        /*003a*/ 	.short	0x0000


	//----- nvinfo : EIATTR_MAXREG_COUNT
	.align		4
        /*003c*/ 	.byte	0x03, 0x1b
        /*003e*/ 	.short	0x00ff


	//----- nvinfo : EIATTR_MERCURY_ISA_VERSION
	.align		4
        /*0040*/ 	.byte	0x03, 0x5f
        /*0042*/ 	.short	0x0101


	//----- nvinfo : EIATTR_VRC_CTA_INIT_COUNT
	.align		4
        /*0044*/ 	.byte	0x02, 0x4a
	.zero		1
	.zero		1


	//----- nvinfo : EIATTR_EXIT_INSTR_OFFSETS
	.align		4
        /*0048*/ 	.byte	0x04, 0x1c
        /*004a*/ 	.short	(.L_51 - .L_50)


	//   ....[0]....
.L_50:
        /*004c*/ 	.word	0x00000010


	//----- nvinfo : EIATTR_CBANK_PARAM_SIZE
	.align		4
.L_51:
        /*0050*/ 	.byte	0x03, 0x19
        /*0052*/ 	.short	0x0018


	//----- nvinfo : EIATTR_PARAM_CBANK
	.align		4
        /*0054*/ 	.byte	0x04, 0x0a
        /*0056*/ 	.short	(.L_53 - .L_52)
	.align		4
.L_52:
        /*0058*/ 	.word	index@(.nv.constant0._Z16log2series_GPUv1mmPf)
        /*005c*/ 	.short	0x0380
        /*005e*/ 	.short	0x0018


	//----- nvinfo : EIATTR_SW_WAR
	.align		4
.L_53:
        /*0060*/ 	.byte	0x04, 0x36
        /*0062*/ 	.short	(.L_55 - .L_54)
.L_54:
        /*0064*/ 	.word	0x00000008
.L_55:


//--------------------- .nv.callgraph             --------------------------
	.section	.nv.callgraph,"",@"SHT_CUDA_CALLGRAPH"
	.align	4
	.sectionentsize	8
	.align		4
        /*0000*/ 	.word	0x00000000
	.align		4
        /*0004*/ 	.word	0xffffffff
	.align		4
        /*0008*/ 	.word	0x00000000
	.align		4
        /*000c*/ 	.word	0xfffffffe
	.align		4
        /*0010*/ 	.word	0x00000000
	.align		4
        /*0014*/ 	.word	0xfffffffd
	.align		4
        /*0018*/ 	.word	0x00000000
	.align		4
        /*001c*/ 	.word	0xfffffffc


//--------------------- .text._Z16log2series_GPUv3mPf --------------------------
	.section	.text._Z16log2series_GPUv3mPf,"ax",@progbits
	.align	128
        .global         _Z16log2series_GPUv3mPf
        .type           _Z16log2series_GPUv3mPf,@function
        .size           _Z16log2series_GPUv3mPf,(.L_x_3 - _Z16log2series_GPUv3mPf)
        .other          _Z16log2series_GPUv3mPf,@"STO_CUDA_ENTRY STV_DEFAULT"
_Z16log2series_GPUv3mPf:
.text._Z16log2series_GPUv3mPf:
[----:B------:R-:W-:Y:S01]  /*0000*/  LDC R1, c[0x0][0x37c] ;  /* 0x0000df00ff017b82 */ /* 0x000fe20000000800 */
[----:B------:R-:W-:Y:S05]  /*0010*/  EXIT ;  /* 0x000000000000794d */ /* 0x000fea0003800000 */
.L_x_0:
[----:B------:R-:W-:-:S00]  /*0020*/  BRA `(.L_x_0) ;  /* 0xfffffffc00fc7947 */ /* 0x000fc0000383ffff */
[----:B------:R-:W-:-:S00]  /*0030*/  NOP ;  /* 0x0000000000007918 */ /* 0x000fc00000000000 */
        /* <DEDUP_REMOVED lines=12> */
.L_x_3:


//--------------------- .text._Z16log2series_GPUv2mPf --------------------------
	.section	.text._Z16log2series_GPUv2mPf,"ax",@progbits
	.align	128
        .global         _Z16log2series_GPUv2mPf
        .type           _Z16log2series_GPUv2mPf,@function
        .size           _Z16log2series_GPUv2mPf,(.L_x_4 - _Z16log2series_GPUv2mPf)
        .other          _Z16log2series_GPUv2mPf,@"STO_CUDA_ENTRY STV_DEFAULT"
_Z16log2series_GPUv2mPf:
.text._Z16log2series_GPUv2mPf:
[----:B------:R-:W-:Y:S01]  /*0000*/  LDC R1, c[0x0][0x37c] ;  /* 0x0000df00ff017b82 */ /* 0x000fe20000000800 */
[----:B------:R-:W-:Y:S05]  /*0010*/  EXIT ;  /* 0x000000000000794d */ /* 0x000fea0003800000 */
.L_x_1:
        /* <DEDUP_REMOVED lines=14> */
.L_x_4:


//--------------------- .text._Z16log2series_GPUv1mmPf --------------------------
	.section	.text._Z16log2series_GPUv1mmPf,"ax",@progbits
	.align	128
        .global         _Z16log2series_GPUv1mmPf
        .type           _Z16log2series_GPUv1mmPf,@function
        .size           _Z16log2series_GPUv1mmPf,(.L_x_5 - _Z16log2series_GPUv1mmPf)
        .other          _Z16log2series_GPUv1mmPf,@"STO_CUDA_ENTRY STV_DEFAULT"
_Z16log2series_GPUv1mmPf:
.text._Z16log2series_GPUv1mmPf:
[----:B------:R-:W-:Y:S01]  /*0000*/  LDC R1, c[0x0][0x37c] ;  /* 0x0000df00ff017b82 */ /* 0x000fe20000000800 */
[----:B------:R-:W-:Y:S05]  /*0010*/  EXIT ;  /* 0x000000000000794d */ /* 0x000fea0003800000 */
.L_x_2:
        /* <DEDUP_REMOVED lines=14> */
.L_x_5:


//--------------------- .nv.shared.reserved.0     --------------------------
	.section	.nv.shared.reserved.0,"aw",@nobits
	.weak		__nv_reservedSMEM_offset_0_alias
	.size		__nv_reservedSMEM_offset_0_alias, 0, 64
	.other		__nv_reservedSMEM_offset_0_alias,@"STO_CUDA_RESERVED_SHARED STV_DEFAULT"
__nv_reservedSMEM_offset_0_alias:
	.zero		0
	.zero		64


//--------------------- .nv.constant0._Z16log2series_GPUv3mPf --------------------------
	.section	.nv.constant0._Z16log2series_GPUv3mPf,"a",@progbits
	.sectionflags	@""
	.align	4
.nv.constant0._Z16log2series_GPUv3mPf:
	.zero		912


//--------------------- .nv.constant0._Z16log2series_GPUv2mPf --------------------------
	.section	.nv.constant0._Z16log2series_GPUv2mPf,"a",@progbits
	.sectionflags	@""
	.align	4
.nv.constant0._Z16log2series_GPUv2mPf:
	.zero		912


//--------------------- .nv.constant0._Z16log2series_GPUv1mmPf --------------------------
	.section	.nv.constant0._Z16log2series_GPUv1mmPf,"a",@progbits
	.sectionflags	@""
	.align	4
.nv.constant0._Z16log2series_GPUv1mmPf:
	.zero		920


//--------------------- SYMBOLS --------------------------

	.type		.nv.reservedSmem.offset0,@object
	.size		.nv.reservedSmem.offset0,0x4
